//
// Generated by NVIDIA NVVM Compiler
//
// Compiler Build ID: CL-36424714
// Cuda compilation tools, release 13.0, V13.0.88
// Based on NVVM 20.0.0
//

.version 9.0
.target sm_100
.address_size 64

	// .globl	_Z25matrix_matrix_mult_kernelPdPKdS1_ll
// _ZZ25matrix_matrix_mult_kernelPdPKdS1_llE12partialInner has been demoted

.visible .entry _Z25matrix_matrix_mult_kernelPdPKdS1_ll(
	.param .u64 .ptr .align 1 _Z25matrix_matrix_mult_kernelPdPKdS1_ll_param_0,
	.param .u64 .ptr .align 1 _Z25matrix_matrix_mult_kernelPdPKdS1_ll_param_1,
	.param .u64 .ptr .align 1 _Z25matrix_matrix_mult_kernelPdPKdS1_ll_param_2,
	.param .u64 _Z25matrix_matrix_mult_kernelPdPKdS1_ll_param_3,
	.param .u64 _Z25matrix_matrix_mult_kernelPdPKdS1_ll_param_4
)
{
	.reg .pred 	%p<14>;
	.reg .b32 	%r<11>;
	.reg .b64 	%rd<24>;
	.reg .b64 	%fd<35>;
	// demoted variable
	.shared .align 8 .b8 _ZZ25matrix_matrix_mult_kernelPdPKdS1_llE12partialInner[8192];
	ld.param.u64 	%rd5, [_Z25matrix_matrix_mult_kernelPdPKdS1_ll_param_0];
	ld.param.u64 	%rd6, [_Z25matrix_matrix_mult_kernelPdPKdS1_ll_param_1];
	ld.param.u64 	%rd7, [_Z25matrix_matrix_mult_kernelPdPKdS1_ll_param_2];
	ld.param.u64 	%rd8, [_Z25matrix_matrix_mult_kernelPdPKdS1_ll_param_3];
	ld.param.u64 	%rd9, [_Z25matrix_matrix_mult_kernelPdPKdS1_ll_param_4];
	mov.u32 	%r1, %ctaid.x;
	mov.u32 	%r4, %ntid.x;
	mov.u32 	%r2, %tid.x;
	mad.lo.s32 	%r5, %r1, %r4, %r2;
	cvt.s64.s32 	%rd1, %r5;
	mul.lo.s64 	%rd10, %rd9, %rd8;
	setp.le.s64 	%p1, %rd10, %rd1;
	shl.b32 	%r6, %r2, 3;
	mov.u32 	%r7, _ZZ25matrix_matrix_mult_kernelPdPKdS1_llE12partialInner;
	add.s32 	%r3, %r7, %r6;
	@%p1 bra 	$L__BB0_5;
	cvta.to.global.u64 	%rd12, %rd6;
	shl.b64 	%rd13, %rd1, 3;
	add.s64 	%rd14, %rd12, %rd13;
	ld.global.f64 	%fd1, [%rd14];
	or.b64  	%rd15, %rd1, %rd8;
	and.b64  	%rd16, %rd15, -4294967296;
	setp.ne.s64 	%p2, %rd16, 0;
	@%p2 bra 	$L__BB0_3;
	cvt.u32.u64 	%r8, %rd8;
	cvt.u32.u64 	%r9, %rd1;
	rem.u32 	%r10, %r9, %r8;
	cvt.u64.u32 	%rd23, %r10;
	bra.uni 	$L__BB0_4;
$L__BB0_3:
	rem.s64 	%rd23, %rd1, %rd8;
$L__BB0_4:
	cvta.to.global.u64 	%rd17, %rd7;
	shl.b64 	%rd18, %rd23, 3;
	add.s64 	%rd19, %rd17, %rd18;
	ld.global.f64 	%fd2, [%rd19];
	mul.f64 	%fd3, %fd1, %fd2;
	st.shared.f64 	[%r3], %fd3;
	bra.uni 	$L__BB0_6;
$L__BB0_5:
	mov.b64 	%rd11, 0;
	st.shared.u64 	[%r3], %rd11;
$L__BB0_6:
	bar.sync 	0;
	setp.gt.u32 	%p3, %r2, 511;
	@%p3 bra 	$L__BB0_8;
	ld.shared.f64 	%fd4, [%r3+4096];
	ld.shared.f64 	%fd5, [%r3];
	add.f64 	%fd6, %fd4, %fd5;
	st.shared.f64 	[%r3], %fd6;
$L__BB0_8:
	bar.sync 	0;
	setp.gt.u32 	%p4, %r2, 255;
	@%p4 bra 	$L__BB0_10;
	ld.shared.f64 	%fd7, [%r3+2048];
	ld.shared.f64 	%fd8, [%r3];
	add.f64 	%fd9, %fd7, %fd8;
	st.shared.f64 	[%r3], %fd9;
$L__BB0_10:
	bar.sync 	0;
	setp.gt.u32 	%p5, %r2, 127;
	@%p5 bra 	$L__BB0_12;
	ld.shared.f64 	%fd10, [%r3+1024];
	ld.shared.f64 	%fd11, [%r3];
	add.f64 	%fd12, %fd10, %fd11;
	st.shared.f64 	[%r3], %fd12;
$L__BB0_12:
	bar.sync 	0;
	setp.gt.u32 	%p6, %r2, 63;
	@%p6 bra 	$L__BB0_14;
	ld.shared.f64 	%fd13, [%r3+512];
	ld.shared.f64 	%fd14, [%r3];
	add.f64 	%fd15, %fd13, %fd14;
	st.shared.f64 	[%r3], %fd15;
$L__BB0_14:
	bar.sync 	0;
	setp.gt.u32 	%p7, %r2, 31;
	@%p7 bra 	$L__BB0_16;
	ld.shared.f64 	%fd16, [%r3+256];
	ld.shared.f64 	%fd17, [%r3];
	add.f64 	%fd18, %fd16, %fd17;
	st.shared.f64 	[%r3], %fd18;
$L__BB0_16:
	bar.sync 	0;
	setp.gt.u32 	%p8, %r2, 15;
	@%p8 bra 	$L__BB0_18;
	ld.shared.f64 	%fd19, [%r3+128];
	ld.shared.f64 	%fd20, [%r3];
	add.f64 	%fd21, %fd19, %fd20;
	st.shared.f64 	[%r3], %fd21;
$L__BB0_18:
	bar.sync 	0;
	setp.gt.u32 	%p9, %r2, 7;
	@%p9 bra 	$L__BB0_20;
	ld.shared.f64 	%fd22, [%r3+64];
	ld.shared.f64 	%fd23, [%r3];
	add.f64 	%fd24, %fd22, %fd23;
	st.shared.f64 	[%r3], %fd24;
$L__BB0_20:
	bar.sync 	0;
	setp.gt.u32 	%p10, %r2, 3;
	@%p10 bra 	$L__BB0_22;
	ld.shared.f64 	%fd25, [%r3+32];
	ld.shared.f64 	%fd26, [%r3];
	add.f64 	%fd27, %fd25, %fd26;
	st.shared.f64 	[%r3], %fd27;
$L__BB0_22:
	bar.sync 	0;
	setp.gt.u32 	%p11, %r2, 1;
	@%p11 bra 	$L__BB0_24;
	ld.shared.f64 	%fd28, [%r3+16];
	ld.shared.f64 	%fd29, [%r3];
	add.f64 	%fd30, %fd28, %fd29;
	st.shared.f64 	[%r3], %fd30;
$L__BB0_24:
	bar.sync 	0;
	setp.ne.s32 	%p12, %r2, 0;
	@%p12 bra 	$L__BB0_26;
	ld.shared.f64 	%fd31, [_ZZ25matrix_matrix_mult_kernelPdPKdS1_llE12partialInner+8];
	ld.shared.f64 	%fd32, [%r3];
	add.f64 	%fd33, %fd31, %fd32;
	st.shared.f64 	[%r3], %fd33;
$L__BB0_26:
	setp.ne.s32 	%p13, %r2, 0;
	bar.sync 	0;
	bar.sync 	0;
	@%p13 bra 	$L__BB0_28;
	ld.shared.f64 	%fd34, [_ZZ25matrix_matrix_mult_kernelPdPKdS1_llE12partialInner];
	cvta.to.global.u64 	%rd20, %rd5;
	mul.wide.u32 	%rd21, %r1, 8;
	add.s64 	%rd22, %rd20, %rd21;
	st.global.f64 	[%rd22], %fd34;
$L__BB0_28:
	ret;

}


// ===== COMPILED SASS (sm_100) =====

	.target	sm_100

	.elftype	@"ET_EXEC"


//--------------------- .note.nv.tkinfo           --------------------------
	.section	.note.nv.tkinfo,"",@"SHT_NOTE"
	.sectionflags	@"SHF_NOTE_NV_TKINFO"
	.tkinfo
        /*0018*/ 	.word	0x00000002
        /*0030*/ 	.string	""
        /*0030*/ 	.string	"ptxas"
        /*0030*/ 	.string	"Cuda compilation tools, release 13.0, V13.0.88"
        /*0030*/ 	.string	"Build cuda_13.0.r13.0/compiler.36424714_0"
        /*0030*/ 	.string	"-arch sm_100 -m 64 "



//--------------------- .note.nv.cuinfo           --------------------------
	.section	.note.nv.cuinfo,"",@"SHT_NOTE"
	.sectionflags	@"SHF_NOTE_NV_CUINFO"
        /*0018*/ 	.short	0x0002
        /*001a*/ 	.short	0x0064
        /*001c*/ 	.short	0x0082
	.zero		2


//--------------------- .nv.info                  --------------------------
	.section	.nv.info,"",@"SHT_CUDA_INFO"
	.align	4


	//----- nvinfo : EIATTR_REGCOUNT
	.align		4
        /*0000*/ 	.byte	0x04, 0x2f
        /*0002*/ 	.short	(.L_1 - .L_0)
	.align		4
.L_0:
        /*0004*/ 	.word	index@(_Z25matrix_matrix_mult_kernelPdPKdS1_ll)
        /*0008*/ 	.word	0x00000016


	//----- nvinfo : EIATTR_FRAME_SIZE
	.align		4
.L_1:
        /*000c*/ 	.byte	0x04, 0x11
        /*000e*/ 	.short	(.L_3 - .L_2)
	.align		4
.L_2:
        /*0010*/ 	.word	index@($__internal_0_$__cuda_sm20_rem_s64)
        /*0014*/ 	.word	0x00000000


	//----- nvinfo : EIATTR_FRAME_SIZE
	.align		4
.L_3:
        /*0018*/ 	.byte	0x04, 0x11
        /*001a*/ 	.short	(.L_5 - .L_4)
	.align		4
.L_4:
        /*001c*/ 	.word	index@(_Z25matrix_matrix_mult_kernelPdPKdS1_ll)
        /*0020*/ 	.word	0x00000000


	//----- nvinfo : EIATTR_MIN_STACK_SIZE
	.align		4
.L_5:
        /*0024*/ 	.byte	0x04, 0x12
        /*0026*/ 	.short	(.L_7 - .L_6)
	.align		4
.L_6:
        /*0028*/ 	.word	index@(_Z25matrix_matrix_mult_kernelPdPKdS1_ll)
        /*002c*/ 	.word	0x00000000
.L_7:


//--------------------- .nv.compat                --------------------------
	.section	.nv.compat,"",@"SHT_CUDA_COMPAT_INFO"
	.align	4
        /*0000*/ 	.byte	0x02, 0x09, 0x00, 0x00, 0x02, 0x02, 0x01, 0x00, 0x02, 0x05, 0x05, 0x00, 0x03, 0x07, 0x01, 0x01
        /*0010*/ 	.byte	0x02, 0x03, 0x00, 0x00, 0x02, 0x06, 0x01, 0x00, 0x04, 0x0b, 0x08, 0x00, 0x01, 0x00, 0x00, 0x00
        /*0020*/ 	.byte	0x00, 0x00, 0x00, 0x00


//--------------------- .nv.info._Z25matrix_matrix_mult_kernelPdPKdS1_ll --------------------------
	.section	.nv.info._Z25matrix_matrix_mult_kernelPdPKdS1_ll,"",@"SHT_CUDA_INFO"
	.sectionflags	@""
	.align	4


	//----- nvinfo : EIATTR_CUDA_API_VERSION
	.align		4
        /*0000*/ 	.byte	0x04, 0x37
        /*0002*/ 	.short	(.L_9 - .L_8)
.L_8:
        /*0004*/ 	.word	0x00000082


	//----- nvinfo : EIATTR_KPARAM_INFO
	.align		4
.L_9:
        /*0008*/ 	.byte	0x04, 0x17
        /*000a*/ 	.short	(.L_11 - .L_10)
.L_10:
        /*000c*/ 	.word	0x00000000
        /*0010*/ 	.short	0x0004
        /*0012*/ 	.short	0x0020
        /*0014*/ 	.byte	0x00, 0xf0, 0x21, 0x00


	//----- nvinfo : EIATTR_KPARAM_INFO
	.align		4
.L_11:
        /*0018*/ 	.byte	0x04, 0x17
        /*001a*/ 	.short	(.L_13 - .L_12)
.L_12:
        /*001c*/ 	.word	0x00000000
        /*0020*/ 	.short	0x0003
        /*0022*/ 	.short	0x0018
        /*0024*/ 	.byte	0x00, 0xf0, 0x21, 0x00


	//----- nvinfo : EIATTR_KPARAM_INFO
	.align		4
.L_13:
        /*0028*/ 	.byte	0x04, 0x17
        /*002a*/ 	.short	(.L_15 - .L_14)
.L_14:
        /*002c*/ 	.word	0x00000000
        /*0030*/ 	.short	0x0002
        /*0032*/ 	.short	0x0010
        /*0034*/ 	.byte	0x00, 0xf5, 0x21, 0x00


	//----- nvinfo : EIATTR_KPARAM_INFO
	.align		4
.L_15:
        /*0038*/ 	.byte	0x04, 0x17
        /*003a*/ 	.short	(.L_17 - .L_16)
.L_16:
        /*003c*/ 	.word	0x00000000
        /*0040*/ 	.short	0x0001
        /*0042*/ 	.short	0x0008
        /*0044*/ 	.byte	0x00, 0xf5, 0x21, 0x00


	//----- nvinfo : EIATTR_KPARAM_INFO
	.align		4
.L_17:
        /*0048*/ 	.byte	0x04, 0x17
        /*004a*/ 	.short	(.L_19 - .L_18)
.L_18:
        /*004c*/ 	.word	0x00000000
        /*0050*/ 	.short	0x0000
        /*0052*/ 	.short	0x0000
        /*0054*/ 	.byte	0x00, 0xf5, 0x21, 0x00


	//----- nvinfo : EIATTR_SPARSE_MMA_MASK
	.align		4
.L_19:
        /*0058*/ 	.byte	0x03, 0x50
        /*005a*/ 	.short	0x0000


	//----- nvinfo : EIATTR_MAXREG_COUNT
	.align		4
        /*005c*/ 	.byte	0x03, 0x1b
        /*005e*/ 	.short	0x00ff


	//----- nvinfo : EIATTR_NUM_BARRIERS
	.align		4
        /*0060*/ 	.byte	0x02, 0x4c
        /*0062*/ 	.byte	0x01
	.zero		1


	//----- nvinfo : EIATTR_MERCURY_ISA_VERSION
	.align		4
        /*0064*/ 	.byte	0x03, 0x5f
        /*0066*/ 	.short	0x0101


	//----- nvinfo : EIATTR_VRC_CTA_INIT_COUNT
	.align		4
        /*0068*/ 	.byte	0x02, 0x4a
	.zero		1
	.zero		1


	//----- nvinfo : EIATTR_EXIT_INSTR_OFFSETS
	.align		4
        /*006c*/ 	.byte	0x04, 0x1c
        /*006e*/ 	.short	(.L_21 - .L_20)


	//   ....[0]....
.L_20:
        /*0070*/ 	.word	0x000007e0


	//   ....[1]....
        /*0074*/ 	.word	0x00000860


	//----- nvinfo : EIATTR_CRS_STACK_SIZE
	.align		4
.L_21:
        /*0078*/ 	.byte	0x04, 0x1e
        /*007a*/ 	.short	(.L_23 - .L_22)
.L_22:
        /*007c*/ 	.word	0x00000000


	//----- nvinfo : EIATTR_CBANK_PARAM_SIZE
	.align		4
.L_23:
        /*0080*/ 	.byte	0x03, 0x19
        /*0082*/ 	.short	0x0028


	//----- nvinfo : EIATTR_PARAM_CBANK
	.align		4
        /*0084*/ 	.byte	0x04, 0x0a
        /*0086*/ 	.short	(.L_25 - .L_24)
	.align		4
.L_24:
        /*0088*/ 	.word	index@(.nv.constant0._Z25matrix_matrix_mult_kernelPdPKdS1_ll)
        /*008c*/ 	.short	0x0380
        /*008e*/ 	.short	0x0028


	//----- nvinfo : EIATTR_SW_WAR
	.align		4
.L_25:
        /*0090*/ 	.byte	0x04, 0x36
        /*0092*/ 	.short	(.L_27 - .L_26)
.L_26:
        /*0094*/ 	.word	0x00000008
.L_27:


//--------------------- .nv.callgraph             --------------------------
	.section	.nv.callgraph,"",@"SHT_CUDA_CALLGRAPH"
	.align	4
	.sectionentsize	8
	.align		4
        /*0000*/ 	.word	0x00000000
	.align		4
        /*0004*/ 	.word	0xffffffff
	.align		4
        /*0008*/ 	.word	0x00000000
	.align		4
        /*000c*/ 	.word	0xfffffffe
	.align		4
        /*0010*/ 	.word	0x00000000
	.align		4
        /*0014*/ 	.word	0xfffffffd
	.align		4
        /*0018*/ 	.word	0x00000000
	.align		4
        /*001c*/ 	.word	0xfffffffc


//--------------------- .text._Z25matrix_matrix_mult_kernelPdPKdS1_ll --------------------------
	.section	.text._Z25matrix_matrix_mult_kernelPdPKdS1_ll,"ax",@progbits
	.align	128
        .global         _Z25matrix_matrix_mult_kernelPdPKdS1_ll
        .type           _Z25matrix_matrix_mult_kernelPdPKdS1_ll,@function
        .size           _Z25matrix_matrix_mult_kernelPdPKdS1_ll,(.L_x_7 - _Z25matrix_matrix_mult_kernelPdPKdS1_ll)
        .other          _Z25matrix_matrix_mult_kernelPdPKdS1_ll,@"STO_CUDA_ENTRY STV_DEFAULT"
_Z25matrix_matrix_mult_kernelPdPKdS1_ll:
.text._Z25matrix_matrix_mult_kernelPdPKdS1_ll:
[----:B------:R-:W-:Y:S01]  /*0000*/  LDC R1, c[0x0][0x37c] ;  /* 0x0000df00ff017b82 */ /* 0x000fe20000000800 */
[----:B------:R-:W0:Y:S01]  /*0010*/  S2R R0, SR_CTAID.X ;  /* 0x0000000000007919 */ /* 0x000e220000002500 */
[----:B------:R-:W1:Y:S06]  /*0020*/  LDCU.64 UR6, c[0x0][0x3a0] ;  /* 0x00007400ff0677ac */ /* 0x000e6c0008000a00 */
[----:B------:R-:W2:Y:S01]  /*0030*/  S2UR UR5, SR_CgaCtaId ;  /* 0x00000000000579c3 */ /* 0x000ea20000008800 */
[----:B------:R-:W-:Y:S01]  /*0040*/  BSSY.RECONVERGENT B0, `(.L_x_0) ;  /* 0x0000038000007945 */ /* 0x000fe20003800200 */
[----:B------:R-:W0:Y:S01]  /*0050*/  S2R R3, SR_TID.X ;  /* 0x0000000000037919 */ /* 0x000e220000002100 */
[----:B------:R-:W1:Y:S01]  /*0060*/  LDCU.64 UR12, c[0x0][0x398] ;  /* 0x00007300ff0c77ac */ /* 0x000e620008000a00 */
[----:B------:R-:W0:Y:S01]  /*0070*/  LDCU UR8, c[0x0][0x360] ;  /* 0x00006c00ff0877ac */ /* 0x000e220008000800 */
[----:B-1----:R-:W-:-:S02]  /*0080*/  UIMAD UR4, UR7, UR12, URZ ;  /* 0x0000000c070472a4 */ /* 0x002fc4000f8e02ff */
[----:B------:R-:W-:Y:S02]  /*0090*/  UIMAD.WIDE.U32 UR10, UR6, UR12, URZ ;  /* 0x0000000c060a72a5 */ /* 0x000fe4000f8e00ff */
[----:B------:R-:W-:Y:S01]  /*00a0*/  UIMAD UR4, UR6, UR13, UR4 ;  /* 0x0000000d060472a4 */ /* 0x000fe2000f8e0204 */
[----:B------:R-:W1:Y:S03]  /*00b0*/  LDCU.64 UR6, c[0x0][0x358] ;  /* 0x00006b00ff0677ac */ /* 0x000e660008000a00 */
[----:B------:R-:W-:Y:S01]  /*00c0*/  UIADD3 UR4, UPT, UPT, UR11, UR4, URZ ;  /* 0x000000040b047290 */ /* 0x000fe2000fffe0ff */
[----:B0-----:R-:W-:-:S05]  /*00d0*/  IMAD R6, R0, UR8, R3 ;  /* 0x0000000800067c24 */ /* 0x001fca000f8e0203 */
[----:B------:R-:W-:Y:S01]  /*00e0*/  IMAD.U32 R2, RZ, RZ, UR4 ;  /* 0x00000004ff027e24 */ /* 0x000fe2000f8e00ff */
[----:B------:R-:W-:Y:S01]  /*00f0*/  UMOV UR4, 0x400 ;  /* 0x0000040000047882 */ /* 0x000fe20000000000 */
[----:B------:R-:W-:Y:S01]  /*0100*/  ISETP.LT.U32.AND P0, PT, R6, UR10, PT ;  /* 0x0000000a06007c0c */ /* 0x000fe2000bf01070 */
[----:B--2---:R-:W-:Y:S01]  /*0110*/  ULEA UR4, UR5, UR4, 0x18 ;  /* 0x0000000405047291 */ /* 0x004fe2000f8ec0ff */
[----:B------:R-:W-:-:S04]  /*0120*/  SHF.R.S32.HI R7, RZ, 0x1f, R6 ;  /* 0x0000001fff077819 */ /* 0x000fc80000011406 */
[----:B------:R-:W-:Y:S02]  /*0130*/  ISETP.GT.AND.EX P0, PT, R2, R7, PT, P0 ;  /* 0x000000070200720c */ /* 0x000fe40003f04300 */
[----:B------:R-:W-:-:S11]  /*0140*/  LEA R2, R3, UR4, 0x3 ;  /* 0x0000000403027c11 */ /* 0x000fd6000f8e18ff */
[----:B-1----:R-:W-:Y:S05]  /*0150*/  @!P0 BRA `(.L_x_1) ;  /* 0x0000000000948947 */ /* 0x002fea0003800000 */
[----:B------:R-:W0:Y:S02]  /*0160*/  LDCU.64 UR4, c[0x0][0x388] ;  /* 0x00007100ff0477ac */ /* 0x000e240008000a00 */
[----:B0-----:R-:W-:-:S04]  /*0170*/  LEA R4, P0, R6, UR4, 0x3 ;  /* 0x0000000406047c11 */ /* 0x001fc8000f8018ff */
[----:B------:R-:W-:-:S06]  /*0180*/  LEA.HI.X R5, R6, UR5, R7, 0x3, P0 ;  /* 0x0000000506057c11 */ /* 0x000fcc00080f1c07 */
[----:B------:R-:W5:Y:S01]  /*0190*/  LDG.E.64 R4, desc[UR6][R4.64] ;  /* 0x0000000604047981 */ /* 0x000f62000c1e1b00 */
[----:B------:R-:W-:Y:S01]  /*01a0*/  LOP3.LUT R8, R7, UR13, RZ, 0xfc, !PT ;  /* 0x0000000d07087c12 */ /* 0x000fe2000f8efcff */
[----:B------:R-:W-:Y:S03]  /*01b0*/  BSSY.RECONVERGENT B1, `(.L_x_2) ;  /* 0x0000018000017945 */ /* 0x000fe60003800200 */
[----:B------:R-:W-:-:S13]  /*01c0*/  ISETP.NE.U32.AND P0, PT, R8, RZ, PT ;  /* 0x000000ff0800720c */ /* 0x000fda0003f05070 */
[----:B------:R-:W-:Y:S05]  /*01d0*/  @P0 BRA `(.L_x_3) ;  /* 0x00000000004c0947 */ /* 0x000fea0003800000 */
[----:B------:R-:W0:Y:S01]  /*01e0*/  I2F.U32.RP R7, UR12 ;  /* 0x0000000c00077d06 */ /* 0x000e220008209000 */
[----:B------:R-:W-:-:S07]  /*01f0*/  ISETP.NE.U32.AND P1, PT, RZ, UR12, PT ;  /* 0x0000000cff007c0c */ /* 0x000fce000bf25070 */
[----:B0-----:R-:W0:Y:S02]  /*0200*/  MUFU.RCP R7, R7 ;  /* 0x0000000700077308 */ /* 0x001e240000001000 */
[----:B0-----:R-:W-:Y:S02]  /*0210*/  VIADD R8, R7, 0xffffffe ;  /* 0x0ffffffe07087836 */ /* 0x001fe40000000000 */
[----:B------:R-:W-:-:S04]  /*0220*/  IMAD.MOV.U32 R7, RZ, RZ, RZ ;  /* 0x000000ffff077224 */ /* 0x000fc800078e00ff */
[----:B------:R0:W1:Y:S02]  /*0230*/  F2I.FTZ.U32.TRUNC.NTZ R9, R8 ;  /* 0x0000000800097305 */ /* 0x000064000021f000 */
[----:B0-----:R-:W-:Y:S02]  /*0240*/  IMAD.MOV.U32 R8, RZ, RZ, RZ ;  /* 0x000000ffff087224 */ /* 0x001fe400078e00ff */
[----:B-1----:R-:W-:-:S04]  /*0250*/  IMAD.MOV R11, RZ, RZ, -R9 ;  /* 0x000000ffff0b7224 */ /* 0x002fc800078e0a09 */
[----:B------:R-:W-:-:S04]  /*0260*/  IMAD R11, R11, UR12, RZ ;  /* 0x0000000c0b0b7c24 */ /* 0x000fc8000f8e02ff */
[----:B------:R-:W-:-:S06]  /*0270*/  IMAD.HI.U32 R9, R9, R11, R8 ;  /* 0x0000000b09097227 */ /* 0x000fcc00078e0008 */
[----:B------:R-:W-:-:S04]  /*0280*/  IMAD.HI.U32 R9, R9, R6, RZ ;  /* 0x0000000609097227 */ /* 0x000fc800078e00ff */
[----:B------:R-:W-:-:S04]  /*0290*/  IMAD.MOV R9, RZ, RZ, -R9 ;  /* 0x000000ffff097224 */ /* 0x000fc800078e0a09 */
[----:B------:R-:W-:-:S05]  /*02a0*/  IMAD R6, R9, UR12, R6 ;  /* 0x0000000c09067c24 */ /* 0x000fca000f8e0206 */
[----:B------:R-:W-:-:S13]  /*02b0*/  ISETP.GE.U32.AND P0, PT, R6, UR12, PT ;  /* 0x0000000c06007c0c */ /* 0x000fda000bf06070 */
[----:B------:R-:W-:-:S05]  /*02c0*/  @P0 VIADD R6, R6, -UR12 ;  /* 0x8000000c06060c36 */ /* 0x000fca0008000000 */
[----:B------:R-:W-:-:S13]  /*02d0*/  ISETP.GE.U32.AND P0, PT, R6, UR12, PT ;  /* 0x0000000c06007c0c */ /* 0x000fda000bf06070 */
[----:B------:R-:W-:Y:S01]  /*02e0*/  @P0 VIADD R6, R6, -UR12 ;  /* 0x8000000c06060c36 */ /* 0x000fe20008000000 */
[----:B------:R-:W-:Y:S01]  /*02f0*/  @!P1 LOP3.LUT R6, RZ, UR12, RZ, 0x33, !PT ;  /* 0x0000000cff069c12 */ /* 0x000fe2000f8e33ff */
[----:B------:R-:W-:Y:S06]  /*0300*/  BRA `(.L_x_4) ;  /* 0x0000000000087947 */ /* 0x000fec0003800000 */
.L_x_3:
[----:B------:R-:W-:-:S07]  /*0310*/  MOV R8, 0x330 ;  /* 0x0000033000087802 */ /* 0x000fce0000000f00 */
[----:B-----5:R-:W-:Y:S05]  /*0320*/  CALL.REL.NOINC `($__internal_0_$__cuda_sm20_rem_s64) ;  /* 0x0000000400507944 */ /* 0x020fea0003c00000 */
.L_x_4:
[----:B------:R-:W-:Y:S05]  /*0330*/  BSYNC.RECONVERGENT B1 ;  /* 0x0000000000017941 */ /* 0x000fea0003800200 */
.L_x_2:
[----:B------:R-:W0:Y:S02]  /*0340*/  LDCU.64 UR4, c[0x0][0x390] ;  /* 0x00007200ff0477ac */ /* 0x000e240008000a00 */
[----:B0-----:R-:W-:-:S04]  /*0350*/  LEA R8, P0, R6, UR4, 0x3 ;  /* 0x0000000406087c11 */ /* 0x001fc8000f8018ff */
[----:B------:R-:W-:-:S05]  /*0360*/  LEA.HI.X R9, R6, UR5, R7, 0x3, P0 ;  /* 0x0000000506097c11 */ /* 0x000fca00080f1c07 */
[----:B------:R-:W2:Y:S02]  /*0370*/  LDG.E.64 R6, desc[UR6][R8.64] ;  /* 0x0000000608067981 */ /* 0x000ea4000c1e1b00 */
[----:B--2--5:R-:W-:-:S07]  /*0380*/  DMUL R4, R4, R6 ;  /* 0x0000000604047228 */ /* 0x024fce0000000000 */
[----:B------:R0:W-:Y:S01]  /*0390*/  STS.64 [R2], R4 ;  /* 0x0000000402007388 */ /* 0x0001e20000000a00 */
[----:B------:R-:W-:Y:S05]  /*03a0*/  BRA `(.L_x_5) ;  /* 0x0000000000047947 */ /* 0x000fea0003800000 */
.L_x_1:
[----:B------:R1:W-:Y:S02]  /*03b0*/  STS.64 [R2], RZ ;  /* 0x000000ff02007388 */ /* 0x0003e40000000a00 */
.L_x_5:
[----:B------:R-:W-:Y:S05]  /*03c0*/  BSYNC.RECONVERGENT B0 ;  /* 0x0000000000007941 */ /* 0x000fea0003800200 */
.L_x_0:
[----:B------:R-:W-:Y:S01]  /*03d0*/  BAR.SYNC.DEFER_BLOCKING 0x0 ;  /* 0x0000000000007b1d */ /* 0x000fe20000010000 */
[C---:B------:R-:W-:Y:S02]  /*03e0*/  ISETP.GT.U32.AND P0, PT, R3.reuse, 0x1ff, PT ;  /* 0x000001ff0300780c */ /* 0x040fe40003f04070 */
[C---:B------:R-:W-:Y:S02]  /*03f0*/  ISETP.GT.U32.AND P1, PT, R3.reuse, 0xff, PT ;  /* 0x000000ff0300780c */ /* 0x040fe40003f24070 */
[----:B------:R-:W-:-:S09]  /*0400*/  ISETP.NE.AND P2, PT, R3, RZ, PT ;  /* 0x000000ff0300720c */ /* 0x000fd20003f45270 */
[----:B0-----:R-:W-:Y:S04]  /*0410*/  @!P0 LDS.64 R4, [R2+0x1000] ;  /* 0x0010000002048984 */ /* 0x001fe80000000a00 */
[----:B------:R-:W0:Y:S02]  /*0420*/  @!P0 LDS.64 R6, [R2] ;  /* 0x0000000002068984 */ /* 0x000e240000000a00 */
[----:B0-----:R-:W-:-:S07]  /*0430*/  @!P0 DADD R4, R4, R6 ;  /* 0x0000000004048229 */ /* 0x001fce0000000006 */
[----:B------:R-:W-:Y:S01]  /*0440*/  @!P0 STS.64 [R2], R4 ;  /* 0x0000000402008388 */ /* 0x000fe20000000a00 */
[----:B------:R-:W-:Y:S01]  /*0450*/  BAR.SYNC.DEFER_BLOCKING 0x0 ;  /* 0x0000000000007b1d */ /* 0x000fe20000010000 */
[----:B------:R-:W-:-:S05]  /*0460*/  ISETP.GT.U32.AND P0, PT, R3, 0x7f, PT ;  /* 0x0000007f0300780c */ /* 0x000fca0003f04070 */
[----:B------:R-:W-:Y:S04]  /*0470*/  @!P1 LDS.64 R6, [R2+0x800] ;  /* 0x0008000002069984 */ /* 0x000fe80000000a00 */
        /* <DEDUP_REMOVED lines=32> */
[----:B------:R0:W-:Y:S01]  /*0680*/  @!P0 STS.64 [R2], R4 ;  /* 0x0000000402008388 */ /* 0x0001e20000000a00 */
[----:B------:R-:W-:Y:S01]  /*0690*/  BAR.SYNC.DEFER_BLOCKING 0x0 ;  /* 0x0000000000007b1d */ /* 0x000fe20000010000 */
[----:B------:R-:W-:Y:S02]  /*06a0*/  ISETP.GT.U32.AND P0, PT, R3, 0x1, PT ;  /* 0x000000010300780c */ /* 0x000fe40003f04070 */
[----:B------:R-:W-:-:S03]  /*06b0*/  @!P2 MOV R3, 0x400 ;  /* 0x000004000003a802 */ /* 0x000fc60000000f00 */
[----:B0-----:R-:W0:Y:S01]  /*06c0*/  @!P2 S2R R4, SR_CgaCtaId ;  /* 0x000000000004a919 */ /* 0x001e220000008800 */
[----:B------:R-:W-:Y:S04]  /*06d0*/  @!P1 LDS.64 R6, [R2+0x20] ;  /* 0x0000200002069984 */ /* 0x000fe80000000a00 */
[----:B------:R-:W2:Y:S01]  /*06e0*/  @!P1 LDS.64 R10, [R2] ;  /* 0x00000000020a9984 */ /* 0x000ea20000000a00 */
[----:B0-----:R-:W-:Y:S01]  /*06f0*/  @!P2 LEA R3, R4, R3, 0x18 ;  /* 0x000000030403a211 */ /* 0x001fe200078ec0ff */
[----:B--2---:R-:W-:-:S07]  /*0700*/  @!P1 DADD R6, R6, R10 ;  /* 0x0000000006069229 */ /* 0x004fce000000000a */
[----:B------:R-:W-:Y:S01]  /*0710*/  @!P1 STS.64 [R2], R6 ;  /* 0x0000000602009388 */ /* 0x000fe20000000a00 */
[----:B------:R-:W-:Y:S06]  /*0720*/  BAR.SYNC.DEFER_BLOCKING 0x0 ;  /* 0x0000000000007b1d */ /* 0x000fec0000010000 */
[----:B------:R-:W-:Y:S04]  /*0730*/  @!P0 LDS.64 R8, [R2+0x10] ;  /* 0x0000100002088984 */ /* 0x000fe80000000a00 */
[----:B------:R-:W0:Y:S02]  /*0740*/  @!P0 LDS.64 R10, [R2] ;  /* 0x00000000020a8984 */ /* 0x000e240000000a00 */
[----:B0-----:R-:W-:-:S07]  /*0750*/  @!P0 DADD R8, R8, R10 ;  /* 0x0000000008088229 */ /* 0x001fce000000000a */
[----:B------:R-:W-:Y:S01]  /*0760*/  @!P0 STS.64 [R2], R8 ;  /* 0x0000000802008388 */ /* 0x000fe20000000a00 */
[----:B------:R-:W-:Y:S06]  /*0770*/  BAR.SYNC.DEFER_BLOCKING 0x0 ;  /* 0x0000000000007b1d */ /* 0x000fec0000010000 */
[----:B------:R-:W-:Y:S04]  /*0780*/  @!P2 LDS.64 R4, [R3+0x8] ;  /* 0x000008000304a984 */ /* 0x000fe80000000a00 */
[----:B------:R-:W0:Y:S02]  /*0790*/  @!P2 LDS.64 R6, [R2] ;  /* 0x000000000206a984 */ /* 0x000e240000000a00 */
[----:B0-----:R-:W-:-:S07]  /*07a0*/  @!P2 DADD R4, R4, R6 ;  /* 0x000000000404a229 */ /* 0x001fce0000000006 */
[----:B------:R0:W-:Y:S01]  /*07b0*/  @!P2 STS.64 [R2], R4 ;  /* 0x000000040200a388 */ /* 0x0001e20000000a00 */
[----:B------:R-:W-:Y:S08]  /*07c0*/  BAR.SYNC.DEFER_BLOCKING 0x0 ;  /* 0x0000000000007b1d */ /* 0x000ff00000010000 */
[----:B------:R-:W-:Y:S06]  /*07d0*/  BAR.SYNC.DEFER_BLOCKING 0x0 ;  /* 0x0000000000007b1d */ /* 0x000fec0000010000 */
[----:B------:R-:W-:Y:S05]  /*07e0*/  @P2 EXIT ;  /* 0x000000000000294d */ /* 0x000fea0003800000 */
[----:B------:R-:W2:Y:S01]  /*07f0*/  S2UR UR5, SR_CgaCtaId ;  /* 0x00000000000579c3 */ /* 0x000ea20000008800 */
[----:B------:R-:W-:-:S07]  /*0800*/  UMOV UR4, 0x400 ;  /* 0x0000040000047882 */ /* 0x000fce0000000000 */
[----:B0-----:R-:W0:Y:S01]  /*0810*/  LDC.64 R4, c[0x0][0x380] ;  /* 0x0000e000ff047b82 */ /* 0x001e220000000a00 */
[----:B--2---:R-:W-:Y:S01]  /*0820*/  ULEA UR4, UR5, UR4, 0x18 ;  /* 0x0000000405047291 */ /* 0x004fe2000f8ec0ff */
[----:B0-----:R-:W-:-:S08]  /*0830*/  IMAD.WIDE.U32 R4, R0, 0x8, R4 ;  /* 0x0000000800047825 */ /* 0x001fd000078e0004 */
[----:B-1----:R-:W0:Y:S04]  /*0840*/  LDS.64 R2, [UR4] ;  /* 0x00000004ff027984 */ /* 0x002e280008000a00 */
[----:B0-----:R-:W-:Y:S01]  /*0850*/  STG.E.64 desc[UR6][R4.64], R2 ;  /* 0x0000000204007986 */ /* 0x001fe2000c101b06 */
[----:B------:R-:W-:Y:S05]  /*0860*/  EXIT ;  /* 0x000000000000794d */ /* 0x000fea0003800000 */
        .weak           $__internal_0_$__cuda_sm20_rem_s64
        .type           $__internal_0_$__cuda_sm20_rem_s64,@function
        .size           $__internal_0_$__cuda_sm20_rem_s64,(.L_x_7 - $__internal_0_$__cuda_sm20_rem_s64)
$__internal_0_$__cuda_sm20_rem_s64:
[----:B------:R-:W0:Y:S02]  /*0870*/  LDCU.64 UR8, c[0x0][0x398] ;  /* 0x00007300ff0877ac */ /* 0x000e240008000a00 */
[----:B0-----:R-:W-:Y:S02]  /*0880*/  UIADD3 UR4, UP1, UPT, URZ, -UR8, URZ ;  /* 0x80000008ff047290 */ /* 0x001fe4000ff3e0ff */
[----:B------:R-:W-:Y:S02]  /*0890*/  UISETP.GE.AND UP0, UPT, UR9, URZ, UPT ;  /* 0x000000ff0900728c */ /* 0x000fe4000bf06270 */
[----:B------:R-:W-:Y:S02]  /*08a0*/  UIADD3.X UR5, UPT, UPT, URZ, ~UR9, URZ, UP1, !UPT ;  /* 0x80000009ff057290 */ /* 0x000fe40008ffe4ff */
[----:B------:R-:W-:Y:S02]  /*08b0*/  USEL UR4, UR4, UR8, !UP0 ;  /* 0x0000000804047287 */ /* 0x000fe4000c000000 */
[----:B------:R-:W-:-:S09]  /*08c0*/  USEL UR5, UR5, UR9, !UP0 ;  /* 0x0000000905057287 */ /* 0x000fd2000c000000 */
[----:B------:R-:W0:Y:S08]  /*08d0*/  I2F.U64.RP R9, UR4 ;  /* 0x0000000400097d12 */ /* 0x000e300008309000 */
[----:B0-----:R-:W0:Y:S02]  /*08e0*/  MUFU.RCP R9, R9 ;  /* 0x0000000900097308 */ /* 0x001e240000001000 */
[----:B0-----:R-:W-:-:S06]  /*08f0*/  VIADD R10, R9, 0x1ffffffe ;  /* 0x1ffffffe090a7836 */ /* 0x001fcc0000000000 */
[----:B------:R-:W0:Y:S02]  /*0900*/  F2I.U64.TRUNC R10, R10 ;  /* 0x0000000a000a7311 */ /* 0x000e24000020d800 */
[----:B0-----:R-:W-:-:S04]  /*0910*/  IMAD.WIDE.U32 R12, R10, UR4, RZ ;  /* 0x000000040a0c7c25 */ /* 0x001fc8000f8e00ff */
[----:B------:R-:W-:Y:S01]  /*0920*/  IMAD R13, R10, UR5, R13 ;  /* 0x000000050a0d7c24 */ /* 0x000fe2000f8e020d */
[----:B------:R-:W-:-:S03]  /*0930*/  IADD3 R15, P0, PT, RZ, -R12, RZ ;  /* 0x8000000cff0f7210 */ /* 0x000fc60007f1e0ff */
[----:B------:R-:W-:Y:S02]  /*0940*/  IMAD R13, R11, UR4, R13 ;  /* 0x000000040b0d7c24 */ /* 0x000fe4000f8e020d */
[----:B------:R-:W-:-:S04]  /*0950*/  IMAD.HI.U32 R12, R10, R15, RZ ;  /* 0x0000000f0a0c7227 */ /* 0x000fc800078e00ff */
[----:B------:R-:W-:Y:S02]  /*0960*/  IMAD.X R17, RZ, RZ, ~R13, P0 ;  /* 0x000000ffff117224 */ /* 0x000fe400000e0e0d */
[----:B------:R-:W-:Y:S02]  /*0970*/  IMAD.MOV.U32 R13, RZ, RZ, R10 ;  /* 0x000000ffff0d7224 */ /* 0x000fe400078e000a */
[-C--:B------:R-:W-:Y:S02]  /*0980*/  IMAD R19, R11, R17.reuse, RZ ;  /* 0x000000110b137224 */ /* 0x080fe400078e02ff */
[----:B------:R-:W-:-:S04]  /*0990*/  IMAD.WIDE.U32 R12, P0, R10, R17, R12 ;  /* 0x000000110a0c7225 */ /* 0x000fc8000780000c */
[----:B------:R-:W-:-:S04]  /*09a0*/  IMAD.HI.U32 R9, R11, R17, RZ ;  /* 0x000000110b097227 */ /* 0x000fc800078e00ff */
[----:B------:R-:W-:-:S04]  /*09b0*/  IMAD.HI.U32 R12, P1, R11, R15, R12 ;  /* 0x0000000f0b0c7227 */ /* 0x000fc8000782000c */
[----:B------:R-:W-:Y:S01]  /*09c0*/  IMAD.X R9, R9, 0x1, R11, P0 ;  /* 0x0000000109097824 */ /* 0x000fe200000e060b */
[----:B------:R-:W-:-:S04]  /*09d0*/  IADD3 R13, P2, PT, R19, R12, RZ ;  /* 0x0000000c130d7210 */ /* 0x000fc80007f5e0ff */
[----:B------:R-:W-:Y:S01]  /*09e0*/  IADD3.X R9, PT, PT, RZ, RZ, R9, P2, P1 ;  /* 0x000000ffff097210 */ /* 0x000fe200017e2409 */
[----:B------:R-:W-:Y:S01]  /*09f0*/  IMAD.WIDE.U32 R10, R13, UR4, RZ ;  /* 0x000000040d0a7c25 */ /* 0x000fe2000f8e00ff */
[----:B------:R-:W-:-:S03]  /*0a00*/  ISETP.GE.AND P1, PT, R7, RZ, PT ;  /* 0x000000ff0700720c */ /* 0x000fc60003f26270 */
[----:B------:R-:W-:Y:S01]  /*0a10*/  IMAD R12, R13, UR5, R11 ;  /* 0x000000050d0c7c24 */ /* 0x000fe2000f8e020b */
[----:B------:R-:W-:Y:S02]  /*0a20*/  IADD3 R15, P0, PT, RZ, -R10, RZ ;  /* 0x8000000aff0f7210 */ /* 0x000fe40007f1e0ff */
[-C--:B------:R-:W-:Y:S01]  /*0a30*/  IADD3 R11, P4, PT, RZ, -R6.reuse, RZ ;  /* 0x80000006ff0b7210 */ /* 0x080fe20007f9e0ff */
[----:B------:R-:W-:Y:S02]  /*0a40*/  IMAD R10, R9, UR4, R12 ;  /* 0x00000004090a7c24 */ /* 0x000fe4000f8e020c */
[----:B------:R-:W-:Y:S01]  /*0a50*/  IMAD.HI.U32 R12, R13, R15, RZ ;  /* 0x0000000f0d0c7227 */ /* 0x000fe200078e00ff */
[----:B------:R-:W-:-:S03]  /*0a60*/  SEL R6, R11, R6, !P1 ;  /* 0x000000060b067207 */ /* 0x000fc60004800000 */
[----:B------:R-:W-:Y:S02]  /*0a70*/  IMAD.X R10, RZ, RZ, ~R10, P0 ;  /* 0x000000ffff0a7224 */ /* 0x000fe400000e0e0a */
[----:B------:R-:W-:Y:S02]  /*0a80*/  IMAD.X R14, RZ, RZ, ~R7, P4 ;  /* 0x000000ffff0e7224 */ /* 0x000fe400020e0e07 */
[----:B------:R-:W-:-:S03]  /*0a90*/  IMAD.WIDE.U32 R12, P0, R13, R10, R12 ;  /* 0x0000000a0d0c7225 */ /* 0x000fc6000780000c */
[----:B------:R-:W-:Y:S01]  /*0aa0*/  SEL R14, R14, R7, !P1 ;  /* 0x000000070e0e7207 */ /* 0x000fe20004800000 */
[----:B------:R-:W-:Y:S02]  /*0ab0*/  IMAD.MOV.U32 R11, RZ, RZ, RZ ;  /* 0x000000ffff0b7224 */ /* 0x000fe400078e00ff */
[----:B------:R-:W-:-:S04]  /*0ac0*/  IMAD.HI.U32 R13, P2, R9, R15, R12 ;  /* 0x0000000f090d7227 */ /* 0x000fc8000784000c */
[CC--:B------:R-:W-:Y:S02]  /*0ad0*/  IMAD R12, R9.reuse, R10.reuse, RZ ;  /* 0x0000000a090c7224 */ /* 0x0c0fe400078e02ff */
[----:B------:R-:W-:-:S03]  /*0ae0*/  IMAD.HI.U32 R10, R9, R10, RZ ;  /* 0x0000000a090a7227 */ /* 0x000fc600078e00ff */
[----:B------:R-:W-:Y:S01]  /*0af0*/  IADD3 R13, P3, PT, R12, R13, RZ ;  /* 0x0000000d0c0d7210 */ /* 0x000fe20007f7e0ff */
[----:B------:R-:W-:-:S04]  /*0b00*/  IMAD.X R9, R10, 0x1, R9, P0 ;  /* 0x000000010a097824 */ /* 0x000fc800000e0609 */
[----:B------:R-:W-:Y:S01]  /*0b10*/  IMAD.HI.U32 R10, R13, R6, RZ ;  /* 0x000000060d0a7227 */ /* 0x000fe200078e00ff */
[----:B------:R-:W-:-:S03]  /*0b20*/  IADD3.X R9, PT, PT, RZ, RZ, R9, P3, P2 ;  /* 0x000000ffff097210 */ /* 0x000fc60001fe4409 */
[----:B------:R-:W-:-:S04]  /*0b30*/  IMAD.WIDE.U32 R10, R13, R14, R10 ;  /* 0x0000000e0d0a7225 */ /* 0x000fc800078e000a */
[C---:B------:R-:W-:Y:S02]  /*0b40*/  IMAD R13, R9.reuse, R14, RZ ;  /* 0x0000000e090d7224 */ /* 0x040fe400078e02ff */
[----:B------:R-:W-:-:S04]  /*0b50*/  IMAD.HI.U32 R10, P0, R9, R6, R10 ;  /* 0x00000006090a7227 */ /* 0x000fc8000780000a */
[----:B------:R-:W-:Y:S01]  /*0b60*/  IMAD.HI.U32 R7, R9, R14, RZ ;  /* 0x0000000e09077227 */ /* 0x000fe200078e00ff */
[----:B------:R-:W-:-:S03]  /*0b70*/  IADD3 R9, P2, PT, R13, R10, RZ ;  /* 0x0000000a0d097210 */ /* 0x000fc60007f5e0ff */
[----:B------:R-:W-:Y:S02]  /*0b80*/  IMAD.X R7, RZ, RZ, R7, P0 ;  /* 0x000000ffff077224 */ /* 0x000fe400000e0607 */
[----:B------:R-:W-:-:S04]  /*0b90*/  IMAD.WIDE.U32 R10, R9, UR4, RZ ;  /* 0x00000004090a7c25 */ /* 0x000fc8000f8e00ff */
[----:B------:R-:W-:Y:S01]  /*0ba0*/  IMAD.X R7, RZ, RZ, R7, P2 ;  /* 0x000000ffff077224 */ /* 0x000fe200010e0607 */
[----:B------:R-:W-:Y:S01]  /*0bb0*/  IADD3 R6, P2, PT, -R10, R6, RZ ;  /* 0x000000060a067210 */ /* 0x000fe20007f5e1ff */
[----:B------:R-:W-:-:S03]  /*0bc0*/  IMAD R12, R9, UR5, R11 ;  /* 0x00000005090c7c24 */ /* 0x000fc6000f8e020b */
[----:B------:R-:W-:Y:S01]  /*0bd0*/  ISETP.GE.U32.AND P0, PT, R6, UR4, PT ;  /* 0x0000000406007c0c */ /* 0x000fe2000bf06070 */
[----:B------:R-:W-:-:S04]  /*0be0*/  IMAD R7, R7, UR4, R12 ;  /* 0x0000000407077c24 */ /* 0x000fc8000f8e020c */
[----:B------:R-:W-:Y:S01]  /*0bf0*/  IMAD.X R7, R14, 0x1, ~R7, P2 ;  /* 0x000000010e077824 */ /* 0x000fe200010e0e07 */
[----:B------:R-:W-:-:S04]  /*0c00*/  IADD3 R9, P2, PT, R6, -UR4, RZ ;  /* 0x8000000406097c10 */ /* 0x000fc8000ff5e0ff */
[C---:B------:R-:W-:Y:S02]  /*0c10*/  ISETP.GE.U32.AND.EX P0, PT, R7.reuse, UR5, PT, P0 ;  /* 0x0000000507007c0c */ /* 0x040fe4000bf06100 */
[----:B------:R-:W-:Y:S02]  /*0c20*/  IADD3.X R10, PT, PT, R7, ~UR5, RZ, P2, !PT ;  /* 0x80000005070a7c10 */ /* 0x000fe400097fe4ff */
[----:B------:R-:W-:Y:S02]  /*0c30*/  SEL R9, R9, R6, P0 ;  /* 0x0000000609097207 */ /* 0x000fe40000000000 */
[----:B------:R-:W-:Y:S02]  /*0c40*/  SEL R10, R10, R7, P0 ;  /* 0x000000070a0a7207 */ /* 0x000fe40000000000 */
[C---:B------:R-:W-:Y:S02]  /*0c50*/  ISETP.GE.U32.AND P0, PT, R9.reuse, UR4, PT ;  /* 0x0000000409007c0c */ /* 0x040fe4000bf06070 */
[----:B------:R-:W-:-:S02]  /*0c60*/  IADD3 R6, P2, PT, R9, -UR4, RZ ;  /* 0x8000000409067c10 */ /* 0x000fc4000ff5e0ff */
[C---:B------:R-:W-:Y:S02]  /*0c70*/  ISETP.GE.U32.AND.EX P0, PT, R10.reuse, UR5, PT, P0 ;  /* 0x000000050a007c0c */ /* 0x040fe4000bf06100 */
[----:B------:R-:W-:Y:S02]  /*0c80*/  IADD3.X R7, PT, PT, R10, ~UR5, RZ, P2, !PT ;  /* 0x800000050a077c10 */ /* 0x000fe400097fe4ff */
[----:B------:R-:W-:Y:S02]  /*0c90*/  SEL R6, R6, R9, P0 ;  /* 0x0000000906067207 */ /* 0x000fe40000000000 */
[----:B------:R-:W-:Y:S02]  /*0ca0*/  SEL R7, R7, R10, P0 ;  /* 0x0000000a07077207 */ /* 0x000fe40000000000 */
[----:B------:R-:W-:Y:S02]  /*0cb0*/  IADD3 R9, P2, PT, RZ, -R6, RZ ;  /* 0x80000006ff097210 */ /* 0x000fe40007f5e0ff */
[----:B------:R-:W-:-:S02]  /*0cc0*/  ISETP.NE.U32.AND P0, PT, RZ, UR8, PT ;  /* 0x00000008ff007c0c */ /* 0x000fc4000bf05070 */
[----:B------:R-:W-:Y:S01]  /*0cd0*/  SEL R6, R9, R6, !P1 ;  /* 0x0000000609067207 */ /* 0x000fe20004800000 */
[----:B------:R-:W-:Y:S01]  /*0ce0*/  IMAD.X R10, RZ, RZ, ~R7, P2 ;  /* 0x000000ffff0a7224 */ /* 0x000fe200010e0e07 */
[----:B------:R-:W-:Y:S01]  /*0cf0*/  ISETP.NE.AND.EX P0, PT, RZ, UR9, PT, P0 ;  /* 0x00000009ff007c0c */ /* 0x000fe2000bf05300 */
[----:B------:R-:W-:-:S03]  /*0d00*/  IMAD.MOV.U32 R9, RZ, RZ, 0x0 ;  /* 0x00000000ff097424 */ /* 0x000fc600078e00ff */
[----:B------:R-:W-:Y:S02]  /*0d10*/  SEL R7, R10, R7, !P1 ;  /* 0x000000070a077207 */ /* 0x000fe40004800000 */
[----:B------:R-:W-:Y:S02]  /*0d20*/  SEL R6, R6, 0xffffffff, P0 ;  /* 0xffffffff06067807 */ /* 0x000fe40000000000 */
[----:B------:R-:W-:Y:S01]  /*0d30*/  SEL R7, R7, 0xffffffff, P0 ;  /* 0xffffffff07077807 */ /* 0x000fe20000000000 */
[----:B------:R-:W-:Y:S06]  /*0d40*/  RET.REL.NODEC R8 `(_Z25matrix_matrix_mult_kernelPdPKdS1_ll) ;  /* 0xfffffff008ac7950 */ /* 0x000fec0003c3ffff */
.L_x_6:
[----:B------:R-:W-:-:S00]  /*0d50*/  BRA `(.L_x_6) ;  /* 0xfffffffc00fc7947 */ /* 0x000fc0000383ffff */
[----:B------:R-:W-:-:S00]  /*0d60*/  NOP ;  /* 0x0000000000007918 */ /* 0x000fc00000000000 */
        /* <DEDUP_REMOVED lines=9> */
.L_x_7:


//--------------------- .nv.shared._Z25matrix_matrix_mult_kernelPdPKdS1_ll --------------------------
	.section	.nv.shared._Z25matrix_matrix_mult_kernelPdPKdS1_ll,"aw",@nobits
	.sectionflags	@""
	.align	8
.nv.shared._Z25matrix_matrix_mult_kernelPdPKdS1_ll:
	.zero		9216


//--------------------- .nv.shared.reserved.0     --------------------------
	.section	.nv.shared.reserved.0,"aw",@nobits
	.weak		__nv_reservedSMEM_offset_0_alias
	.size		__nv_reservedSMEM_offset_0_alias, 0, 64
	.other		__nv_reservedSMEM_offset_0_alias,@"STO_CUDA_RESERVED_SHARED STV_DEFAULT"
__nv_reservedSMEM_offset_0_alias:
	.zero		0
	.zero		64


//--------------------- .nv.constant0._Z25matrix_matrix_mult_kernelPdPKdS1_ll --------------------------
	.section	.nv.constant0._Z25matrix_matrix_mult_kernelPdPKdS1_ll,"a",@progbits
	.sectionflags	@""
	.align	4
.nv.constant0._Z25matrix_matrix_mult_kernelPdPKdS1_ll:
	.zero		936


//--------------------- SYMBOLS --------------------------

	.type		.nv.reservedSmem.offset0,@object
	.size		.nv.reservedSmem.offset0,0x4
	.type		.nv.reservedSmem.cap,@object
	.size		.nv.reservedSmem.cap,0x4
